	.headerflags	@"EF_CUDA_TEXMODE_UNIFIED EF_CUDA_64BIT_ADDRESS EF_CUDA_ACCELERATORS EF_CUDA_SM90 EF_CUDA_VIRTUAL_SM(EF_CUDA_SM90)"
	.elftype	@"ET_EXEC"


//--------------------- .nv.info                  --------------------------
	.section	.nv.info,"",@"SHT_CUDA_INFO"
	.align	4


	//----- nvinfo : EIATTR_REGCOUNT
	.align		4
        /*0000*/ 	.byte	0x04, 0x2f
        /*0002*/ 	.short	(.L_3 - .L_2)
	.align		4
.L_2:
        /*0004*/ 	.word	index@(triton_poi_fused__native_batch_norm_legit_no_training_convolution_relu_0)
        /*0008*/ 	.word	0x00000013


	//----- nvinfo : EIATTR_MIN_STACK_SIZE
	.align		4
.L_3:
        /*000c*/ 	.byte	0x04, 0x12
        /*000e*/ 	.short	(.L_5 - .L_4)
	.align		4
.L_4:
        /*0010*/ 	.word	index@(triton_poi_fused__native_batch_norm_legit_no_training_convolution_relu_0)
        /*0014*/ 	.word	0x00000000


	//----- nvinfo : EIATTR_FRAME_SIZE
	.align		4
.L_5:
        /*0018*/ 	.byte	0x04, 0x11
        /*001a*/ 	.short	(.L_7 - .L_6)
	.align		4
.L_6:
        /*001c*/ 	.word	index@(triton_poi_fused__native_batch_norm_legit_no_training_convolution_relu_0)
        /*0020*/ 	.word	0x00000000


	//----- nvinfo : EIATTR_MIN_STACK_SIZE
	.align		4
.L_7:
        /*0024*/ 	.byte	0x04, 0x12
        /*0026*/ 	.short	(.L_9 - .L_8)
	.align		4
.L_8:
        /*0028*/ 	.word	index@(triton_poi_fused__native_batch_norm_legit_no_training_convolution_relu_0)
        /*002c*/ 	.word	0x00000000
.L_9:


//--------------------- .nv.info.triton_poi_fused__native_batch_norm_legit_no_training_convolution_relu_0 --------------------------
	.section	.nv.info.triton_poi_fused__native_batch_norm_legit_no_training_convolution_relu_0,"",@"SHT_CUDA_INFO"
	.sectionflags	@""
	.align	4


	//----- nvinfo : EIATTR_CUDA_API_VERSION
	.align		4
        /*0000*/ 	.byte	0x04, 0x37
        /*0002*/ 	.short	(.L_11 - .L_10)
.L_10:
        /*0004*/ 	.word	0x0000007c


	//----- nvinfo : EIATTR_KPARAM_INFO
	.align		4
.L_11:
        /*0008*/ 	.byte	0x04, 0x17
        /*000a*/ 	.short	(.L_13 - .L_12)
.L_12:
        /*000c*/ 	.word	0x00000000
        /*0010*/ 	.short	0x0007
        /*0012*/ 	.short	0x0038
        /*0014*/ 	.byte	0x00, 0xf0, 0x11, 0x00


	//----- nvinfo : EIATTR_KPARAM_INFO
	.align		4
.L_13:
        /*0018*/ 	.byte	0x04, 0x17
        /*001a*/ 	.short	(.L_15 - .L_14)
.L_14:
        /*001c*/ 	.word	0x00000000
        /*0020*/ 	.short	0x0006
        /*0022*/ 	.short	0x0030
        /*0024*/ 	.byte	0x00, 0xf4, 0x21, 0x00


	//----- nvinfo : EIATTR_KPARAM_INFO
	.align		4
.L_15:
        /*0028*/ 	.byte	0x04, 0x17
        /*002a*/ 	.short	(.L_17 - .L_16)
.L_16:
        /*002c*/ 	.word	0x00000000
        /*0030*/ 	.short	0x0005
        /*0032*/ 	.short	0x0028
        /*0034*/ 	.byte	0x00, 0xf4, 0x21, 0x00


	//----- nvinfo : EIATTR_KPARAM_INFO
	.align		4
.L_17:
        /*0038*/ 	.byte	0x04, 0x17
        /*003a*/ 	.short	(.L_19 - .L_18)
.L_18:
        /*003c*/ 	.word	0x00000000
        /*0040*/ 	.short	0x0004
        /*0042*/ 	.short	0x0020
        /*0044*/ 	.byte	0x00, 0xf4, 0x21, 0x00


	//----- nvinfo : EIATTR_KPARAM_INFO
	.align		4
.L_19:
        /*0048*/ 	.byte	0x04, 0x17
        /*004a*/ 	.short	(.L_21 - .L_20)
.L_20:
        /*004c*/ 	.word	0x00000000
        /*0050*/ 	.short	0x0003
        /*0052*/ 	.short	0x0018
        /*0054*/ 	.byte	0x00, 0xf4, 0x21, 0x00


	//----- nvinfo : EIATTR_KPARAM_INFO
	.align		4
.L_21:
        /*0058*/ 	.byte	0x04, 0x17
        /*005a*/ 	.short	(.L_23 - .L_22)
.L_22:
        /*005c*/ 	.word	0x00000000
        /*0060*/ 	.short	0x0002
        /*0062*/ 	.short	0x0010
        /*0064*/ 	.byte	0x00, 0xf4, 0x21, 0x00


	//----- nvinfo : EIATTR_KPARAM_INFO
	.align		4
.L_23:
        /*0068*/ 	.byte	0x04, 0x17
        /*006a*/ 	.short	(.L_25 - .L_24)
.L_24:
        /*006c*/ 	.word	0x00000000
        /*0070*/ 	.short	0x0001
        /*0072*/ 	.short	0x0008
        /*0074*/ 	.byte	0x00, 0xf4, 0x21, 0x00


	//----- nvinfo : EIATTR_KPARAM_INFO
	.align		4
.L_25:
        /*0078*/ 	.byte	0x04, 0x17
        /*007a*/ 	.short	(.L_27 - .L_26)
.L_26:
        /*007c*/ 	.word	0x00000000
        /*0080*/ 	.short	0x0000
        /*0082*/ 	.short	0x0000
        /*0084*/ 	.byte	0x00, 0xf4, 0x21, 0x00


	//----- nvinfo : EIATTR_SPARSE_MMA_MASK
	.align		4
.L_27:
        /*0088*/ 	.byte	0x03, 0x50
        /*008a*/ 	.short	0x0000


	//----- nvinfo : EIATTR_MAXREG_COUNT
	.align		4
        /*008c*/ 	.byte	0x03, 0x1b
        /*008e*/ 	.short	0x00ff


	//----- nvinfo : EIATTR_EXIT_INSTR_OFFSETS
	.align		4
        /*0090*/ 	.byte	0x04, 0x1c
        /*0092*/ 	.short	(.L_29 - .L_28)


	//   ....[0]....
.L_28:
        /*0094*/ 	.word	0x00000350


	//----- nvinfo : EIATTR_REQNTID
	.align		4
.L_29:
        /*0098*/ 	.byte	0x04, 0x10
        /*009a*/ 	.short	(.L_31 - .L_30)
.L_30:
        /*009c*/ 	.word	0x00000080
        /*00a0*/ 	.word	0x00000001
        /*00a4*/ 	.word	0x00000001


	//----- nvinfo : EIATTR_CBANK_PARAM_SIZE
	.align		4
.L_31:
        /*00a8*/ 	.byte	0x03, 0x19
        /*00aa*/ 	.short	0x003c


	//----- nvinfo : EIATTR_PARAM_CBANK
	.align		4
        /*00ac*/ 	.byte	0x04, 0x0a
        /*00ae*/ 	.short	(.L_33 - .L_32)
	.align		4
.L_32:
        /*00b0*/ 	.word	index@(.nv.constant0.triton_poi_fused__native_batch_norm_legit_no_training_convolution_relu_0)
        /*00b4*/ 	.short	0x0210
        /*00b6*/ 	.short	0x003c


	//----- nvinfo : EIATTR_SW_WAR
	.align		4
.L_33:
        /*00b8*/ 	.byte	0x04, 0x36
        /*00ba*/ 	.short	(.L_35 - .L_34)
.L_34:
        /*00bc*/ 	.word	0x00000008
.L_35:


//--------------------- .nv.callgraph             --------------------------
	.section	.nv.callgraph,"",@"SHT_CUDA_CALLGRAPH"
	.align	4
	.sectionentsize	8
	.align		4
        /*0000*/ 	.word	0x00000000
	.align		4
        /*0004*/ 	.word	0xffffffff
	.align		4
        /*0008*/ 	.word	0x00000000
	.align		4
        /*000c*/ 	.word	0xfffffffe
	.align		4
        /*0010*/ 	.word	0x00000000
	.align		4
        /*0014*/ 	.word	0xfffffffd
	.align		4
        /*0018*/ 	.word	0x00000000
	.align		4
        /*001c*/ 	.word	0xfffffffc


//--------------------- .nv.constant4             --------------------------
	.section	.nv.constant4,"a",@progbits
	.align	8
	.align		8
.nv.constant4:
        /*0000*/ 	.dword	_$_str
	.align		8
        /*0008*/ 	.dword	_$_str_$_2


//--------------------- .text.triton_poi_fused__native_batch_norm_legit_no_training_convolution_relu_0 --------------------------
	.section	.text.triton_poi_fused__native_batch_norm_legit_no_training_convolution_relu_0,"ax",@progbits
	.align	128
        .global         triton_poi_fused__native_batch_norm_legit_no_training_convolution_relu_0
        .type           triton_poi_fused__native_batch_norm_legit_no_training_convolution_relu_0,@function
        .size           triton_poi_fused__native_batch_norm_legit_no_training_convolution_relu_0,(.L_x_1 - triton_poi_fused__native_batch_norm_legit_no_training_convolution_relu_0)
        .other          triton_poi_fused__native_batch_norm_legit_no_training_convolution_relu_0,@"STO_CUDA_ENTRY STV_DEFAULT"
triton_poi_fused__native_batch_norm_legit_no_training_convolution_relu_0:
.text.triton_poi_fused__native_batch_norm_legit_no_training_convolution_relu_0:
[----:B------:R-:W-:Y:S01]  /*0000*/  LDC R1, c[0x0][0x28] ;  /* 0x00000a00ff017b82 */ /* 0x000fe20000000800 */
[----:B------:R-:W1:Y:S07]  /*0010*/  S2R R0, SR_TID.X ;  /* 0x0000000000007919 */ /* 0x000e6e0000002100 */
[----:B------:R-:W2:Y:S01]  /*0020*/  LDC.64 R10, c[0x0][0x228] ;  /* 0x00008a00ff0a7b82 */ /* 0x000ea20000000a00 */
[----:B------:R-:W-:Y:S01]  /*0030*/  ULDC.64 UR4, c[0x0][0x208] ;  /* 0x0000820000047ab9 */ /* 0x000fe20000000a00 */
[----:B------:R-:W3:Y:S06]  /*0040*/  S2R R3, SR_CTAID.X ;  /* 0x0000000000037919 */ /* 0x000eec0000002500 */
[----:B------:R-:W4:Y:S08]  /*0050*/  LDC.64 R6, c[0x0][0x218] ;  /* 0x00008600ff067b82 */ /* 0x000f300000000a00 */
[----:B------:R-:W5:Y:S08]  /*0060*/  LDC.64 R8, c[0x0][0x220] ;  /* 0x00008800ff087b82 */ /* 0x000f700000000a00 */
[----:B------:R-:W5:Y:S01]  /*0070*/  LDC.64 R12, c[0x0][0x230] ;  /* 0x00008c00ff0c7b82 */ /* 0x000f620000000a00 */
[----:B-1----:R-:W-:-:S07]  /*0080*/  LOP3.LUT R0, R0, 0x7f, RZ, 0xc0, !PT ;  /* 0x0000007f00007812 */ /* 0x002fce00078ec0ff */
[----:B------:R-:W1:Y:S01]  /*0090*/  LDC.64 R4, c[0x0][0x238] ;  /* 0x00008e00ff047b82 */ /* 0x000e620000000a00 */
[----:B---3--:R-:W-:Y:S02]  /*00a0*/  SHF.R.S32.HI R2, RZ, 0x18, R3 ;  /* 0x00000018ff027819 */ /* 0x008fe40000011403 */
[----:B------:R-:W-:Y:S02]  /*00b0*/  LEA R0, R3, R0, 0x7 ;  /* 0x0000000003007211 */ /* 0x000fe400078e38ff */
[----:B------:R-:W-:-:S04]  /*00c0*/  SGXT R3, R2, 0x1 ;  /* 0x000000010203781a */ /* 0x000fc80000000200 */
[----:B------:R-:W-:-:S04]  /*00d0*/  LEA.HI R3, R3, R0, RZ, 0x4 ;  /* 0x0000000003037211 */ /* 0x000fc800078f20ff */
[--C-:B------:R-:W-:Y:S02]  /*00e0*/  SHF.R.S32.HI R2, RZ, 0x4, R3.reuse ;  /* 0x00000004ff027819 */ /* 0x100fe40000011403 */
[----:B------:R-:W-:-:S04]  /*00f0*/  SHF.R.S32.HI R3, RZ, 0x1f, R3 ;  /* 0x0000001fff037819 */ /* 0x000fc80000011403 */
[----:B------:R-:W-:-:S04]  /*0100*/  LEA.HI R3, R3, R2, RZ, 0x8 ;  /* 0x0000000203037211 */ /* 0x000fc800078f40ff */
[----:B------:R-:W-:-:S04]  /*0110*/  LOP3.LUT R3, R3, 0xffffff00, RZ, 0xc0, !PT ;  /* 0xffffff0003037812 */ /* 0x000fc800078ec0ff */
[----:B------:R-:W-:Y:S02]  /*0120*/  IADD3 R15, R2, -R3, RZ ;  /* 0x80000003020f7210 */ /* 0x000fe40007ffe0ff */
[----:B------:R-:W3:Y:S03]  /*0130*/  LDC.64 R2, c[0x0][0x210] ;  /* 0x00008400ff027b82 */ /* 0x000ee60000000a00 */
[----:B--2---:R-:W-:-:S05]  /*0140*/  IMAD.WIDE R10, R15, 0x4, R10 ;  /* 0x000000040f0a7825 */ /* 0x004fca00078e020a */
[----:B------:R2:W2:Y:S01]  /*0150*/  LDG.E.EL R16, desc[UR4][R10.64] ;  /* 0x000000040a107981 */ /* 0x0004a2000c2e1900 */
[----:B----4-:R-:W-:-:S04]  /*0160*/  IMAD.WIDE R6, R15, 0x4, R6 ;  /* 0x000000040f067825 */ /* 0x010fc800078e0206 */
[C---:B-----5:R-:W-:Y:S02]  /*0170*/  IMAD.WIDE R8, R15.reuse, 0x4, R8 ;  /* 0x000000040f087825 */ /* 0x060fe400078e0208 */
[----:B------:R4:W5:Y:S02]  /*0180*/  LDG.E.EL R7, desc[UR4][R6.64] ;  /* 0x0000000406077981 */ /* 0x000964000c2e1900 */
[----:B---3--:R-:W-:Y:S02]  /*0190*/  IMAD.WIDE R2, R0, 0x4, R2 ;  /* 0x0000000400027825 */ /* 0x008fe400078e0202 */
[----:B------:R-:W3:Y:S04]  /*01a0*/  LDG.E.EL R8, desc[UR4][R8.64] ;  /* 0x0000000408087981 */ /* 0x000ee8000c2e1900 */
[----:B------:R-:W5:Y:S01]  /*01b0*/  LDG.E R14, desc[UR4][R2.64] ;  /* 0x00000004020e7981 */ /* 0x000f62000c1e1900 */
[----:B0-2---:R-:W-:-:S04]  /*01c0*/  IMAD.WIDE R10, R15, 0x4, R12 ;  /* 0x000000040f0a7825 */ /* 0x005fc800078e020c */
[----:B-1----:R-:W-:Y:S02]  /*01d0*/  IMAD.WIDE R12, R15, 0x4, R4 ;  /* 0x000000040f0c7825 */ /* 0x002fe400078e0204 */
[----:B------:R-:W2:Y:S01]  /*01e0*/  LDG.E.EL R10, desc[UR4][R10.64] ;  /* 0x000000040a0a7981 */ /* 0x000ea2000c2e1900 */
[----:B----4-:R-:W-:Y:S01]  /*01f0*/  HFMA2.MMA R6, -RZ, RZ, 1.625, 0 ;  /* 0x3e800000ff067435 */ /* 0x010fe200000001ff */
[----:B------:R-:W0:Y:S02]  /*0200*/  LDC.64 R4, c[0x0][0x240] ;  /* 0x00009000ff047b82 */ /* 0x000e240000000a00 */
[----:B------:R-:W2:Y:S01]  /*0210*/  LDG.E.EL R13, desc[UR4][R12.64] ;  /* 0x000000040c0d7981 */ /* 0x000ea2000c2e1900 */
[----:B0-----:R-:W-:-:S04]  /*0220*/  IMAD.WIDE R4, R0, 0x4, R4 ;  /* 0x0000000400047825 */ /* 0x001fc800078e0204 */
[----:B------:R-:W-:-:S04]  /*0230*/  FADD R16, R16, 9.9999997473787516356e-06 ;  /* 0x3727c5ac10107421 */ /* 0x000fc80000000000 */
[----:B------:R-:W0:Y:S02]  /*0240*/  MUFU.SQRT R15, R16 ;  /* 0x00000010000f7308 */ /* 0x000e240000002000 */
[C---:B0-----:R-:W-:Y:S02]  /*0250*/  FSETP.GT.AND P0, PT, R15.reuse, 8.50705917302346158658e+37, PT ;  /* 0x7e8000000f00780b */ /* 0x041fe40003f04000 */
[----:B------:R-:W-:-:S11]  /*0260*/  FSETP.GEU.AND P1, PT, R15, 1.175494350822287508e-38, PT ;  /* 0x008000000f00780b */ /* 0x000fd60003f2e000 */
[----:B------:R-:W-:-:S04]  /*0270*/  @P0 FMUL R15, R15, 0.25 ;  /* 0x3e8000000f0f0820 */ /* 0x000fc80000400000 */
[----:B------:R-:W-:-:S06]  /*0280*/  @!P1 FMUL R15, R15, 16777216 ;  /* 0x4b8000000f0f9820 */ /* 0x000fcc0000400000 */
[----:B------:R-:W0:Y:S01]  /*0290*/  MUFU.RCP R15, R15 ;  /* 0x0000000f000f7308 */ /* 0x000e220000001000 */
[----:B------:R-:W-:Y:S01]  /*02a0*/  FSEL R6, R6, 1, P0 ;  /* 0x3f80000006067808 */ /* 0x000fe20000000000 */
[----:B-----5:R-:W-:-:S04]  /*02b0*/  FADD R7, R14, R7 ;  /* 0x000000070e077221 */ /* 0x020fc80000000000 */
[----:B------:R-:W-:Y:S01]  /*02c0*/  @!P1 FMUL R6, R6, 16777216 ;  /* 0x4b80000006069820 */ /* 0x000fe20000400000 */
[----:B---3--:R-:W-:-:S03]  /*02d0*/  FADD R8, -R8, R7 ;  /* 0x0000000708087221 */ /* 0x008fc60000000100 */
[----:B0-----:R-:W-:-:S04]  /*02e0*/  FMUL R9, R15, R6 ;  /* 0x000000060f097220 */ /* 0x001fc80000400000 */
[----:B------:R-:W-:-:S04]  /*02f0*/  FMUL R8, R8, R9 ;  /* 0x0000000908087220 */ /* 0x000fc80000400000 */
[----:B--2---:R-:W-:-:S05]  /*0300*/  FFMA R8, R10, R8, R13 ;  /* 0x000000080a087223 */ /* 0x004fca000000000d */
[----:B------:R-:W-:-:S04]  /*0310*/  FSETP.GEU.AND P0, PT, R8, RZ, PT ;  /* 0x000000ff0800720b */ /* 0x000fc80003f0e000 */
[----:B------:R-:W-:Y:S01]  /*0320*/  FSEL R9, R8, RZ, P0 ;  /* 0x000000ff08097208 */ /* 0x000fe20000000000 */
[----:B------:R-:W-:Y:S04]  /*0330*/  STG.E desc[UR4][R2.64], R7 ;  /* 0x0000000702007986 */ /* 0x000fe8000c101904 */
[----:B------:R-:W-:Y:S01]  /*0340*/  STG.E desc[UR4][R4.64], R9 ;  /* 0x0000000904007986 */ /* 0x000fe2000c101904 */
[----:B------:R-:W-:Y:S05]  /*0350*/  EXIT ;  /* 0x000000000000794d */ /* 0x000fea0003800000 */
.L_x_0:
[----:B------:R-:W-:-:S00]  /*0360*/  BRA `(.L_x_0) ;  /* 0xfffffffc00fc7947 */ /* 0x000fc0000383ffff */
[----:B------:R-:W-:-:S00]  /*0370*/  NOP ;  /* 0x0000000000007918 */ /* 0x000fc00000000000 */
        /* <DEDUP_REMOVED lines=8> */
.L_x_1:


//--------------------- .nv.global.init           --------------------------
	.section	.nv.global.init,"aw",@progbits
.nv.global.init:
	.type		_$_str,@object
	.size		_$_str,(_$_str_$_2 - _$_str)
_$_str:
        /*0000*/ 	.byte	0x5f, 0x5f, 0x43, 0x55, 0x44, 0x41, 0x5f, 0x46, 0x54, 0x5a, 0x00
	.type		_$_str_$_2,@object
	.size		_$_str_$_2,(.L_1 - _$_str_$_2)
_$_str_$_2:
        /*000b*/ 	.byte	0x5f, 0x5f, 0x43, 0x55, 0x44, 0x41, 0x5f, 0x50, 0x52, 0x45, 0x43, 0x5f, 0x53, 0x51, 0x52, 0x54
        /*001b*/ 	.byte	0x00
.L_1:


//--------------------- .nv.constant0.triton_poi_fused__native_batch_norm_legit_no_training_convolution_relu_0 --------------------------
	.section	.nv.constant0.triton_poi_fused__native_batch_norm_legit_no_training_convolution_relu_0,"a",@progbits
	.sectionflags	@""
	.align	4
.nv.constant0.triton_poi_fused__native_batch_norm_legit_no_training_convolution_relu_0:
	.zero		588
